	.headerflags	@"EF_CUDA_TEXMODE_UNIFIED EF_CUDA_64BIT_ADDRESS EF_CUDA_ACCELERATORS EF_CUDA_SM90 EF_CUDA_VIRTUAL_SM(EF_CUDA_SM90)"
	.elftype	@"ET_EXEC"


//--------------------- .nv.info                  --------------------------
	.section	.nv.info,"",@"SHT_CUDA_INFO"
	.align	4


	//----- nvinfo : EIATTR_REGCOUNT
	.align		4
        /*0000*/ 	.byte	0x04, 0x2f
        /*0002*/ 	.short	(.L_3 - .L_2)
	.align		4
.L_2:
        /*0004*/ 	.word	index@(triton_poi_fused__native_batch_norm_legit_no_training_convolution_relu_3)
        /*0008*/ 	.word	0x00000020


	//----- nvinfo : EIATTR_MIN_STACK_SIZE
	.align		4
.L_3:
        /*000c*/ 	.byte	0x04, 0x12
        /*000e*/ 	.short	(.L_5 - .L_4)
	.align		4
.L_4:
        /*0010*/ 	.word	index@(triton_poi_fused__native_batch_norm_legit_no_training_convolution_relu_3)
        /*0014*/ 	.word	0x00000000


	//----- nvinfo : EIATTR_FRAME_SIZE
	.align		4
.L_5:
        /*0018*/ 	.byte	0x04, 0x11
        /*001a*/ 	.short	(.L_7 - .L_6)
	.align		4
.L_6:
        /*001c*/ 	.word	index@(triton_poi_fused__native_batch_norm_legit_no_training_convolution_relu_3)
        /*0020*/ 	.word	0x00000000


	//----- nvinfo : EIATTR_MIN_STACK_SIZE
	.align		4
.L_7:
        /*0024*/ 	.byte	0x04, 0x12
        /*0026*/ 	.short	(.L_9 - .L_8)
	.align		4
.L_8:
        /*0028*/ 	.word	index@(triton_poi_fused__native_batch_norm_legit_no_training_convolution_relu_3)
        /*002c*/ 	.word	0x00000000
.L_9:


//--------------------- .nv.info.triton_poi_fused__native_batch_norm_legit_no_training_convolution_relu_3 --------------------------
	.section	.nv.info.triton_poi_fused__native_batch_norm_legit_no_training_convolution_relu_3,"",@"SHT_CUDA_INFO"
	.sectionflags	@""
	.align	4


	//----- nvinfo : EIATTR_CUDA_API_VERSION
	.align		4
        /*0000*/ 	.byte	0x04, 0x37
        /*0002*/ 	.short	(.L_11 - .L_10)
.L_10:
        /*0004*/ 	.word	0x0000007c


	//----- nvinfo : EIATTR_KPARAM_INFO
	.align		4
.L_11:
        /*0008*/ 	.byte	0x04, 0x17
        /*000a*/ 	.short	(.L_13 - .L_12)
.L_12:
        /*000c*/ 	.word	0x00000000
        /*0010*/ 	.short	0x0007
        /*0012*/ 	.short	0x0038
        /*0014*/ 	.byte	0x00, 0xf0, 0x11, 0x00


	//----- nvinfo : EIATTR_KPARAM_INFO
	.align		4
.L_13:
        /*0018*/ 	.byte	0x04, 0x17
        /*001a*/ 	.short	(.L_15 - .L_14)
.L_14:
        /*001c*/ 	.word	0x00000000
        /*0020*/ 	.short	0x0006
        /*0022*/ 	.short	0x0030
        /*0024*/ 	.byte	0x00, 0xf4, 0x21, 0x00


	//----- nvinfo : EIATTR_KPARAM_INFO
	.align		4
.L_15:
        /*0028*/ 	.byte	0x04, 0x17
        /*002a*/ 	.short	(.L_17 - .L_16)
.L_16:
        /*002c*/ 	.word	0x00000000
        /*0030*/ 	.short	0x0005
        /*0032*/ 	.short	0x0028
        /*0034*/ 	.byte	0x00, 0xf4, 0x21, 0x00


	//----- nvinfo : EIATTR_KPARAM_INFO
	.align		4
.L_17:
        /*0038*/ 	.byte	0x04, 0x17
        /*003a*/ 	.short	(.L_19 - .L_18)
.L_18:
        /*003c*/ 	.word	0x00000000
        /*0040*/ 	.short	0x0004
        /*0042*/ 	.short	0x0020
        /*0044*/ 	.byte	0x00, 0xf4, 0x21, 0x00


	//----- nvinfo : EIATTR_KPARAM_INFO
	.align		4
.L_19:
        /*0048*/ 	.byte	0x04, 0x17
        /*004a*/ 	.short	(.L_21 - .L_20)
.L_20:
        /*004c*/ 	.word	0x00000000
        /*0050*/ 	.short	0x0003
        /*0052*/ 	.short	0x0018
        /*0054*/ 	.byte	0x00, 0xf4, 0x21, 0x00


	//----- nvinfo : EIATTR_KPARAM_INFO
	.align		4
.L_21:
        /*0058*/ 	.byte	0x04, 0x17
        /*005a*/ 	.short	(.L_23 - .L_22)
.L_22:
        /*005c*/ 	.word	0x00000000
        /*0060*/ 	.short	0x0002
        /*0062*/ 	.short	0x0010
        /*0064*/ 	.byte	0x00, 0xf4, 0x21, 0x00


	//----- nvinfo : EIATTR_KPARAM_INFO
	.align		4
.L_23:
        /*0068*/ 	.byte	0x04, 0x17
        /*006a*/ 	.short	(.L_25 - .L_24)
.L_24:
        /*006c*/ 	.word	0x00000000
        /*0070*/ 	.short	0x0001
        /*0072*/ 	.short	0x0008
        /*0074*/ 	.byte	0x00, 0xf4, 0x21, 0x00


	//----- nvinfo : EIATTR_KPARAM_INFO
	.align		4
.L_25:
        /*0078*/ 	.byte	0x04, 0x17
        /*007a*/ 	.short	(.L_27 - .L_26)
.L_26:
        /*007c*/ 	.word	0x00000000
        /*0080*/ 	.short	0x0000
        /*0082*/ 	.short	0x0000
        /*0084*/ 	.byte	0x00, 0xf4, 0x21, 0x00


	//----- nvinfo : EIATTR_SPARSE_MMA_MASK
	.align		4
.L_27:
        /*0088*/ 	.byte	0x03, 0x50
        /*008a*/ 	.short	0x0000


	//----- nvinfo : EIATTR_MAXREG_COUNT
	.align		4
        /*008c*/ 	.byte	0x03, 0x1b
        /*008e*/ 	.short	0x00ff


	//----- nvinfo : EIATTR_EXIT_INSTR_OFFSETS
	.align		4
        /*0090*/ 	.byte	0x04, 0x1c
        /*0092*/ 	.short	(.L_29 - .L_28)


	//   ....[0]....
.L_28:
        /*0094*/ 	.word	0x00000850


	//----- nvinfo : EIATTR_REQNTID
	.align		4
.L_29:
        /*0098*/ 	.byte	0x04, 0x10
        /*009a*/ 	.short	(.L_31 - .L_30)
.L_30:
        /*009c*/ 	.word	0x00000080
        /*00a0*/ 	.word	0x00000001
        /*00a4*/ 	.word	0x00000001


	//----- nvinfo : EIATTR_CBANK_PARAM_SIZE
	.align		4
.L_31:
        /*00a8*/ 	.byte	0x03, 0x19
        /*00aa*/ 	.short	0x003c


	//----- nvinfo : EIATTR_PARAM_CBANK
	.align		4
        /*00ac*/ 	.byte	0x04, 0x0a
        /*00ae*/ 	.short	(.L_33 - .L_32)
	.align		4
.L_32:
        /*00b0*/ 	.word	index@(.nv.constant0.triton_poi_fused__native_batch_norm_legit_no_training_convolution_relu_3)
        /*00b4*/ 	.short	0x0210
        /*00b6*/ 	.short	0x003c


	//----- nvinfo : EIATTR_SW_WAR
	.align		4
.L_33:
        /*00b8*/ 	.byte	0x04, 0x36
        /*00ba*/ 	.short	(.L_35 - .L_34)
.L_34:
        /*00bc*/ 	.word	0x00000008
.L_35:


//--------------------- .nv.callgraph             --------------------------
	.section	.nv.callgraph,"",@"SHT_CUDA_CALLGRAPH"
	.align	4
	.sectionentsize	8
	.align		4
        /*0000*/ 	.word	0x00000000
	.align		4
        /*0004*/ 	.word	0xffffffff
	.align		4
        /*0008*/ 	.word	0x00000000
	.align		4
        /*000c*/ 	.word	0xfffffffe
	.align		4
        /*0010*/ 	.word	0x00000000
	.align		4
        /*0014*/ 	.word	0xfffffffd
	.align		4
        /*0018*/ 	.word	0x00000000
	.align		4
        /*001c*/ 	.word	0xfffffffc


//--------------------- .nv.constant4             --------------------------
	.section	.nv.constant4,"a",@progbits
	.align	8
	.align		8
.nv.constant4:
        /*0000*/ 	.dword	_$_str
	.align		8
        /*0008*/ 	.dword	_$_str_$_2


//--------------------- .text.triton_poi_fused__native_batch_norm_legit_no_training_convolution_relu_3 --------------------------
	.section	.text.triton_poi_fused__native_batch_norm_legit_no_training_convolution_relu_3,"ax",@progbits
	.align	128
        .global         triton_poi_fused__native_batch_norm_legit_no_training_convolution_relu_3
        .type           triton_poi_fused__native_batch_norm_legit_no_training_convolution_relu_3,@function
        .size           triton_poi_fused__native_batch_norm_legit_no_training_convolution_relu_3,(.L_x_1 - triton_poi_fused__native_batch_norm_legit_no_training_convolution_relu_3)
        .other          triton_poi_fused__native_batch_norm_legit_no_training_convolution_relu_3,@"STO_CUDA_ENTRY STV_DEFAULT"
triton_poi_fused__native_batch_norm_legit_no_training_convolution_relu_3:
.text.triton_poi_fused__native_batch_norm_legit_no_training_convolution_relu_3:
[----:B------:R-:W-:Y:S01]  /*0000*/  LDC R1, c[0x0][0x28] ;  /* 0x00000a00ff017b82 */ /* 0x000fe20000000800 */
[----:B------:R-:W1:Y:S01]  /*0010*/  S2R R0, SR_TID.X ;  /* 0x0000000000007919 */ /* 0x000e620000002100 */
[----:B------:R-:W-:-:S06]  /*0020*/  ULDC.64 UR4, c[0x0][0x208] ;  /* 0x0000820000047ab9 */ /* 0x000fcc0000000a00 */
[----:B------:R-:W2:Y:S01]  /*0030*/  LDC.64 R28, c[0x0][0x218] ;  /* 0x00008600ff1c7b82 */ /* 0x000ea20000000a00 */
[----:B------:R-:W3:Y:S07]  /*0040*/  S2R R5, SR_CTAID.X ;  /* 0x0000000000057919 */ /* 0x000eee0000002500 */
[----:B------:R-:W4:Y:S08]  /*0050*/  LDC.64 R26, c[0x0][0x220] ;  /* 0x00008800ff1a7b82 */ /* 0x000f300000000a00 */
[----:B------:R-:W5:Y:S01]  /*0060*/  LDC.64 R22, c[0x0][0x230] ;  /* 0x00008c00ff167b82 */ /* 0x000f620000000a00 */
[----:B-1----:R-:W-:-:S02]  /*0070*/  SHF.L.U32 R0, R0, 0x2, RZ ;  /* 0x0000000200007819 */ /* 0x002fc400000006ff */
[----:B---3--:R-:W-:Y:S02]  /*0080*/  SHF.R.S32.HI R3, RZ, 0x15, R5 ;  /* 0x00000015ff037819 */ /* 0x008fe40000011405 */
[----:B------:R-:W-:Y:S02]  /*0090*/  LOP3.LUT R0, R0, 0x1fc, RZ, 0xc0, !PT ;  /* 0x000001fc00007812 */ /* 0x000fe400078ec0ff */
[----:B------:R-:W-:Y:S02]  /*00a0*/  SGXT R3, R3, 0x1 ;  /* 0x000000010303781a */ /* 0x000fe40000000200 */
[----:B------:R-:W-:-:S04]  /*00b0*/  LEA R0, R5, R0, 0xa ;  /* 0x0000000005007211 */ /* 0x000fc800078e50ff */
[----:B------:R-:W-:-:S04]  /*00c0*/  LEA.HI R3, R3, R0, RZ, 0x12 ;  /* 0x0000000003037211 */ /* 0x000fc800078f90ff */
[----:B------:R-:W-:Y:S02]  /*00d0*/  SHF.R.S32.HI R2, RZ, 0x12, R3 ;  /* 0x00000012ff027819 */ /* 0x000fe40000011403 */
[----:B------:R-:W-:Y:S02]  /*00e0*/  IADD3 R3, R3, 0x200, RZ ;  /* 0x0000020003037810 */ /* 0x000fe40007ffe0ff */
[----:B------:R-:W-:Y:S02]  /*00f0*/  SHF.R.S32.HI R4, RZ, 0xf, R2 ;  /* 0x0000000fff047819 */ /* 0x000fe40000011402 */
[----:B------:R-:W-:Y:S02]  /*0100*/  SHF.R.S32.HI R3, RZ, 0x12, R3 ;  /* 0x00000012ff037819 */ /* 0x000fe40000011403 */
[----:B------:R-:W-:Y:S02]  /*0110*/  LOP3.LUT R7, R4, 0xffff, RZ, 0xc0, !PT ;  /* 0x0000ffff04077812 */ /* 0x000fe400078ec0ff */
[----:B------:R-:W-:-:S02]  /*0120*/  SHF.R.S32.HI R5, RZ, 0xf, R3 ;  /* 0x0000000fff057819 */ /* 0x000fc40000011403 */
[----:B------:R-:W-:Y:S02]  /*0130*/  LEA.HI R4, R7, R2, RZ, 0x15 ;  /* 0x0000000207047211 */ /* 0x000fe400078fa8ff */
[----:B------:R-:W-:Y:S02]  /*0140*/  LOP3.LUT R8, R5, 0xffff, RZ, 0xc0, !PT ;  /* 0x0000ffff05087812 */ /* 0x000fe400078ec0ff */
[----:B------:R-:W-:Y:S02]  /*0150*/  LOP3.LUT R6, R4, 0xffe0, RZ, 0xc0, !PT ;  /* 0x0000ffe004067812 */ /* 0x000fe400078ec0ff */
[----:B------:R-:W1:Y:S01]  /*0160*/  LDC.64 R4, c[0x0][0x228] ;  /* 0x00008a00ff047b82 */ /* 0x000e620000000a00 */
[----:B------:R-:W-:Y:S02]  /*0170*/  LEA.HI R7, R8, R3, RZ, 0x15 ;  /* 0x0000000308077211 */ /* 0x000fe400078fa8ff */
[----:B------:R-:W-:Y:S02]  /*0180*/  IADD3 R6, RZ, -R6, RZ ;  /* 0x80000006ff067210 */ /* 0x000fe40007ffe0ff */
[----:B------:R-:W-:-:S02]  /*0190*/  LOP3.LUT R7, R7, 0xffe0, RZ, 0xc0, !PT ;  /* 0x0000ffe007077812 */ /* 0x000fc400078ec0ff */
[----:B------:R-:W-:Y:S02]  /*01a0*/  PRMT R9, R6, 0x7710, RZ ;  /* 0x0000771006097816 */ /* 0x000fe400000000ff */
[----:B------:R-:W-:Y:S02]  /*01b0*/  IADD3 R6, RZ, -R7, RZ ;  /* 0x80000007ff067210 */ /* 0x000fe40007ffe0ff */
[----:B------:R-:W-:Y:S02]  /*01c0*/  IADD3 R2, R2, R9, RZ ;  /* 0x0000000902027210 */ /* 0x000fe40007ffe0ff */
[----:B------:R-:W-:Y:S02]  /*01d0*/  PRMT R6, R6, 0x7710, RZ ;  /* 0x0000771006067816 */ /* 0x000fe400000000ff */
[----:B------:R-:W-:Y:S02]  /*01e0*/  PRMT R9, R2, 0x9910, RZ ;  /* 0x0000991002097816 */ /* 0x000fe400000000ff */
[----:B------:R-:W-:-:S02]  /*01f0*/  IADD3 R3, R3, R6, RZ ;  /* 0x0000000603037210 */ /* 0x000fc40007ffe0ff */
[----:B------:R-:W3:Y:S02]  /*0200*/  LDC.64 R6, c[0x0][0x210] ;  /* 0x00008400ff067b82 */ /* 0x000ee40000000a00 */
[----:B------:R-:W-:Y:S01]  /*0210*/  PRMT R3, R3, 0x9910, RZ ;  /* 0x0000991003037816 */ /* 0x000fe200000000ff */
[----:B-1----:R-:W-:-:S04]  /*0220*/  IMAD.WIDE R12, R9, 0x4, R4 ;  /* 0x00000004090c7825 */ /* 0x002fc800078e0204 */
[----:B------:R-:W-:Y:S01]  /*0230*/  IMAD.WIDE R24, R3, 0x4, R4 ;  /* 0x0000000403187825 */ /* 0x000fe200078e0204 */
[----:B------:R-:W5:Y:S01]  /*0240*/  LDG.E.EL R21, desc[UR4][R12.64] ;  /* 0x000000040c157981 */ /* 0x000f62000c2e1900 */
[----:B------:R-:W1:Y:S04]  /*0250*/  LDC.64 R4, c[0x0][0x238] ;  /* 0x00008e00ff047b82 */ /* 0x000e680000000a00 */
[----:B------:R-:W5:Y:S01]  /*0260*/  LDG.E.EL R24, desc[UR4][R24.64] ;  /* 0x0000000418187981 */ /* 0x000f62000c2e1900 */
[----:B--2---:R-:W-:-:S05]  /*0270*/  IMAD.WIDE R10, R9, 0x4, R28 ;  /* 0x00000004090a7825 */ /* 0x004fca00078e021c */
[----:B------:R4:W2:Y:S01]  /*0280*/  LDG.E.EL R19, desc[UR4][R10.64] ;  /* 0x000000040a137981 */ /* 0x0008a2000c2e1900 */
[----:B---3--:R-:W-:-:S05]  /*0290*/  IMAD.WIDE R6, R0, 0x4, R6 ;  /* 0x0000000400067825 */ /* 0x008fca00078e0206 */
[----:B------:R-:W2:Y:S01]  /*02a0*/  LDG.E.128 R12, desc[UR4][R6.64] ;  /* 0x00000004060c7981 */ /* 0x000ea2000c1e1d00 */
[----:B----4-:R-:W-:-:S05]  /*02b0*/  IMAD.WIDE R10, R9, 0x4, R26 ;  /* 0x00000004090a7825 */ /* 0x010fca00078e021a */
[----:B------:R-:W3:Y:S01]  /*02c0*/  LDG.E.EL R18, desc[UR4][R10.64] ;  /* 0x000000040a127981 */ /* 0x000ee2000c2e1900 */
[----:B-----5:R-:W-:-:S04]  /*02d0*/  IMAD.WIDE R16, R9, 0x4, R22 ;  /* 0x0000000409107825 */ /* 0x020fc800078e0216 */
[----:B01----:R-:W-:Y:S02]  /*02e0*/  IMAD.WIDE R8, R9, 0x4, R4 ;  /* 0x0000000409087825 */ /* 0x003fe400078e0204 */
[----:B------:R-:W4:Y:S02]  /*02f0*/  LDG.E.EL R17, desc[UR4][R16.64] ;  /* 0x0000000410117981 */ /* 0x000f24000c2e1900 */
[C---:B------:R-:W-:Y:S02]  /*0300*/  IMAD.WIDE R28, R3.reuse, 0x4, R28 ;  /* 0x00000004031c7825 */ /* 0x040fe400078e021c */
[----:B------:R-:W4:Y:S02]  /*0310*/  LDG.E.EL R20, desc[UR4][R8.64] ;  /* 0x0000000408147981 */ /* 0x000f24000c2e1900 */
[C---:B------:R-:W-:Y:S02]  /*0320*/  IMAD.WIDE R26, R3.reuse, 0x4, R26 ;  /* 0x00000004031a7825 */ /* 0x040fe400078e021a */
[----:B------:R0:W5:Y:S04]  /*0330*/  LDG.E.EL R16, desc[UR4][R28.64] ;  /* 0x000000041c107981 */ /* 0x000168000c2e1900 */
[----:B------:R-:W5:Y:S01]  /*0340*/  LDG.E.128 R8, desc[UR4][R6.64+0x800] ;  /* 0x0008000406087981 */ /* 0x000f62000c1e1d00 */
[----:B------:R-:W-:-:S03]  /*0350*/  IMAD.WIDE R4, R3, 0x4, R4 ;  /* 0x0000000403047825 */ /* 0x000fc600078e0204 */
[----:B------:R-:W4:Y:S01]  /*0360*/  LDG.E.EL R2, desc[UR4][R26.64] ;  /* 0x000000041a027981 */ /* 0x000f22000c2e1900 */
[----:B------:R-:W-:-:S03]  /*0370*/  IMAD.WIDE R22, R3, 0x4, R22 ;  /* 0x0000000403167825 */ /* 0x000fc600078e0216 */
[----:B------:R-:W4:Y:S04]  /*0380*/  LDG.E.EL R4, desc[UR4][R4.64] ;  /* 0x0000000404047981 */ /* 0x000f28000c2e1900 */
[----:B------:R1:W4:Y:S01]  /*0390*/  LDG.E.EL R3, desc[UR4][R22.64] ;  /* 0x0000000416037981 */ /* 0x000322000c2e1900 */
[----:B------:R-:W-:Y:S01]  /*03a0*/  FADD R21, R21, 9.9999997473787516356e-06 ;  /* 0x3727c5ac15157421 */ /* 0x000fe20000000000 */
[----:B------:R-:W-:-:S03]  /*03b0*/  FADD R24, R24, 9.9999997473787516356e-06 ;  /* 0x3727c5ac18187421 */ /* 0x000fc60000000000 */
[----:B------:R-:W1:Y:S08]  /*03c0*/  MUFU.SQRT R25, R21 ;  /* 0x0000001500197308 */ /* 0x000e700000002000 */
[----:B0-----:R-:W0:Y:S01]  /*03d0*/  MUFU.SQRT R28, R24 ;  /* 0x00000018001c7308 */ /* 0x001e220000002000 */
[C---:B-1----:R-:W-:Y:S02]  /*03e0*/  FSETP.GT.AND P0, PT, R25.reuse, 8.50705917302346158658e+37, PT ;  /* 0x7e8000001900780b */ /* 0x042fe40003f04000 */
[----:B------:R-:W-:-:S02]  /*03f0*/  FSETP.GEU.AND P2, PT, R25, 1.175494350822287508e-38, PT ;  /* 0x008000001900780b */ /* 0x000fc40003f4e000 */
[C---:B0-----:R-:W-:Y:S02]  /*0400*/  FSETP.GT.AND P1, PT, R28.reuse, 8.50705917302346158658e+37, PT ;  /* 0x7e8000001c00780b */ /* 0x041fe40003f24000 */
[----:B------:R-:W-:-:S07]  /*0410*/  FSETP.GEU.AND P3, PT, R28, 1.175494350822287508e-38, PT ;  /* 0x008000001c00780b */ /* 0x000fce0003f6e000 */
[----:B------:R-:W-:Y:S01]  /*0420*/  @P0 FMUL R25, R25, 0.25 ;  /* 0x3e80000019190820 */ /* 0x000fe20000400000 */
[----:B------:R-:W-:-:S03]  /*0430*/  HFMA2.MMA R24, -RZ, RZ, 1.625, 0 ;  /* 0x3e800000ff187435 */ /* 0x000fc600000001ff */
[----:B------:R-:W-:Y:S01]  /*0440*/  @!P2 FMUL R25, R25, 16777216 ;  /* 0x4b8000001919a820 */ /* 0x000fe20000400000 */
[----:B------:R-:W-:-:S04]  /*0450*/  @P1 FMUL R28, R28, 0.25 ;  /* 0x3e8000001c1c1820 */ /* 0x000fc80000400000 */
[----:B------:R-:W-:Y:S01]  /*0460*/  @!P3 FMUL R28, R28, 16777216 ;  /* 0x4b8000001c1cb820 */ /* 0x000fe20000400000 */
[----:B------:R-:W0:Y:S01]  /*0470*/  MUFU.RCP R25, R25 ;  /* 0x0000001900197308 */ /* 0x000e220000001000 */
[----:B------:R-:W-:-:S07]  /*0480*/  FSEL R22, R24, 1, P0 ;  /* 0x3f80000018167808 */ /* 0x000fce0000000000 */
[----:B------:R1:W5:Y:S01]  /*0490*/  MUFU.RCP R5, R28 ;  /* 0x0000001c00057308 */ /* 0x0003620000001000 */
[----:B------:R-:W-:Y:S01]  /*04a0*/  FSEL R24, R24, 1, P1 ;  /* 0x3f80000018187808 */ /* 0x000fe20000800000 */
[----:B------:R-:W-:Y:S01]  /*04b0*/  @!P2 FMUL R22, R22, 16777216 ;  /* 0x4b8000001616a820 */ /* 0x000fe20000400000 */
[--C-:B--2---:R-:W-:Y:S01]  /*04c0*/  FADD R13, R13, R19.reuse ;  /* 0x000000130d0d7221 */ /* 0x104fe20000000000 */
[--C-:B------:R-:W-:Y:S01]  /*04d0*/  FADD R12, R12, R19.reuse ;  /* 0x000000130c0c7221 */ /* 0x100fe20000000000 */
[--C-:B------:R-:W-:Y:S01]  /*04e0*/  FADD R14, R14, R19.reuse ;  /* 0x000000130e0e7221 */ /* 0x100fe20000000000 */
[----:B------:R-:W-:Y:S01]  /*04f0*/  @!P3 FMUL R24, R24, 16777216 ;  /* 0x4b8000001818b820 */ /* 0x000fe20000400000 */
[----:B------:R-:W-:Y:S01]  /*0500*/  FADD R15, R15, R19 ;  /* 0x000000130f0f7221 */ /* 0x000fe20000000000 */
[----:B0-----:R-:W-:Y:S01]  /*0510*/  FMUL R21, R25, R22 ;  /* 0x0000001619157220 */ /* 0x001fe20000400000 */
[C---:B---3--:R-:W-:Y:S01]  /*0520*/  FADD R22, -R18.reuse, R12 ;  /* 0x0000000c12167221 */ /* 0x048fe20000000100 */
[C---:B------:R-:W-:Y:S01]  /*0530*/  FADD R26, -R18.reuse, R14 ;  /* 0x0000000e121a7221 */ /* 0x040fe20000000100 */
[C---:B-1----:R-:W-:Y:S01]  /*0540*/  FADD R28, -R18.reuse, R15 ;  /* 0x0000000f121c7221 */ /* 0x042fe20000000100 */
[----:B-----5:R-:W-:Y:S01]  /*0550*/  FMUL R5, R5, R24 ;  /* 0x0000001805057220 */ /* 0x020fe20000400000 */
[----:B------:R-:W-:-:S02]  /*0560*/  FADD R24, -R18, R13 ;  /* 0x0000000d12187221 */ /* 0x000fc40000000100 */
[----:B------:R-:W0:Y:S01]  /*0570*/  LDC.64 R18, c[0x0][0x240] ;  /* 0x00009000ff127b82 */ /* 0x000e220000000a00 */
[C---:B------:R-:W-:Y:S01]  /*0580*/  FMUL R27, R21.reuse, R22 ;  /* 0x00000016151b7220 */ /* 0x040fe20000400000 */
[C---:B------:R-:W-:Y:S01]  /*0590*/  FMUL R24, R21.reuse, R24 ;  /* 0x0000001815187220 */ /* 0x040fe20000400000 */
[C---:B------:R-:W-:Y:S01]  /*05a0*/  FMUL R23, R21.reuse, R26 ;  /* 0x0000001a15177220 */ /* 0x040fe20000400000 */
[----:B------:R-:W-:Y:S01]  /*05b0*/  FMUL R25, R21, R28 ;  /* 0x0000001c15197220 */ /* 0x000fe20000400000 */
[--C-:B------:R-:W-:Y:S01]  /*05c0*/  FADD R9, R9, R16.reuse ;  /* 0x0000001009097221 */ /* 0x100fe20000000000 */
[--C-:B------:R-:W-:Y:S01]  /*05d0*/  FADD R8, R8, R16.reuse ;  /* 0x0000001008087221 */ /* 0x100fe20000000000 */
[--C-:B------:R-:W-:Y:S01]  /*05e0*/  FADD R10, R10, R16.reuse ;  /* 0x000000100a0a7221 */ /* 0x100fe20000000000 */
[----:B------:R-:W-:Y:S01]  /*05f0*/  FADD R11, R11, R16 ;  /* 0x000000100b0b7221 */ /* 0x000fe20000000000 */
[C-C-:B----4-:R-:W-:Y:S01]  /*0600*/  FFMA R22, R17.reuse, R24, R20.reuse ;  /* 0x0000001811167223 */ /* 0x150fe20000000014 */
[C-C-:B------:R-:W-:Y:S01]  /*0610*/  FFMA R21, R17.reuse, R27, R20.reuse ;  /* 0x0000001b11157223 */ /* 0x140fe20000000014 */
[C-C-:B------:R-:W-:Y:S01]  /*0620*/  FFMA R23, R17.reuse, R23, R20.reuse ;  /* 0x0000001711177223 */ /* 0x140fe20000000014 */
[----:B------:R-:W-:Y:S01]  /*0630*/  FFMA R17, R17, R25, R20 ;  /* 0x0000001911117223 */ /* 0x000fe20000000014 */
[C---:B------:R-:W-:Y:S01]  /*0640*/  FADD R20, -R2.reuse, R9 ;  /* 0x0000000902147221 */ /* 0x040fe20000000100 */
[C---:B------:R-:W-:Y:S01]  /*0650*/  FADD R16, -R2.reuse, R8 ;  /* 0x0000000802107221 */ /* 0x040fe20000000100 */
[C---:B------:R-:W-:Y:S01]  /*0660*/  FADD R24, -R2.reuse, R10 ;  /* 0x0000000a02187221 */ /* 0x040fe20000000100 */
[----:B------:R-:W-:Y:S01]  /*0670*/  FADD R2, -R2, R11 ;  /* 0x0000000b02027221 */ /* 0x000fe20000000100 */
[C---:B------:R-:W-:Y:S01]  /*0680*/  FMUL R20, R5.reuse, R20 ;  /* 0x0000001405147220 */ /* 0x040fe20000400000 */
[C---:B------:R-:W-:Y:S01]  /*0690*/  FMUL R29, R5.reuse, R16 ;  /* 0x00000010051d7220 */ /* 0x040fe20000400000 */
[C---:B------:R-:W-:Y:S01]  /*06a0*/  FMUL R27, R5.reuse, R24 ;  /* 0x00000018051b7220 */ /* 0x040fe20000400000 */
[----:B------:R-:W-:Y:S01]  /*06b0*/  FMUL R25, R5, R2 ;  /* 0x0000000205197220 */ /* 0x000fe20000400000 */
[C-C-:B------:R-:W-:Y:S01]  /*06c0*/  FFMA R5, R3.reuse, R20, R4.reuse ;  /* 0x0000001403057223 */ /* 0x140fe20000000004 */
[C-C-:B------:R-:W-:Y:S01]  /*06d0*/  FFMA R20, R3.reuse, R29, R4.reuse ;  /* 0x0000001d03147223 */ /* 0x140fe20000000004 */
[C-C-:B------:R-:W-:Y:S01]  /*06e0*/  FFMA R24, R3.reuse, R27, R4.reuse ;  /* 0x0000001b03187223 */ /* 0x140fe20000000004 */
[----:B------:R-:W-:Y:S01]  /*06f0*/  FFMA R25, R3, R25, R4 ;  /* 0x0000001903197223 */ /* 0x000fe20000000004 */
[----:B------:R-:W-:Y:S01]  /*0700*/  FSETP.GEU.AND P6, PT, R17, RZ, PT ;  /* 0x000000ff1100720b */ /* 0x000fe20003fce000 */
[----:B0-----:R-:W-:Y:S01]  /*0710*/  IMAD.WIDE R2, R0, 0x4, R18 ;  /* 0x0000000400027825 */ /* 0x001fe200078e0212 */
[----:B------:R-:W-:-:S02]  /*0720*/  FSETP.GEU.AND P0, PT, R23, RZ, PT ;  /* 0x000000ff1700720b */ /* 0x000fc40003f0e000 */
[----:B------:R-:W-:Y:S02]  /*0730*/  FSETP.GEU.AND P1, PT, R22, RZ, PT ;  /* 0x000000ff1600720b */ /* 0x000fe40003f2e000 */
[----:B------:R-:W-:Y:S02]  /*0740*/  FSETP.GEU.AND P2, PT, R21, RZ, PT ;  /* 0x000000ff1500720b */ /* 0x000fe40003f4e000 */
[----:B------:R-:W-:Y:S02]  /*0750*/  SEL R19, R17, RZ, P6 ;  /* 0x000000ff11137207 */ /* 0x000fe40003000000 */
[----:B------:R-:W-:Y:S02]  /*0760*/  FSETP.GEU.AND P3, PT, R25, RZ, PT ;  /* 0x000000ff1900720b */ /* 0x000fe40003f6e000 */
[----:B------:R-:W-:Y:S02]  /*0770*/  FSETP.GEU.AND P4, PT, R24, RZ, PT ;  /* 0x000000ff1800720b */ /* 0x000fe40003f8e000 */
[----:B------:R-:W-:-:S02]  /*0780*/  FSETP.GEU.AND P5, PT, R5, RZ, PT ;  /* 0x000000ff0500720b */ /* 0x000fc40003fae000 */
[----:B------:R-:W-:Y:S02]  /*0790*/  FSETP.GEU.AND P6, PT, R20, RZ, PT ;  /* 0x000000ff1400720b */ /* 0x000fe40003fce000 */
[----:B------:R-:W-:Y:S02]  /*07a0*/  SEL R18, R23, RZ, P0 ;  /* 0x000000ff17127207 */ /* 0x000fe40000000000 */
[----:B------:R-:W-:Y:S02]  /*07b0*/  SEL R17, R22, RZ, P1 ;  /* 0x000000ff16117207 */ /* 0x000fe40000800000 */
[----:B------:R-:W-:Y:S02]  /*07c0*/  SEL R16, R21, RZ, P2 ;  /* 0x000000ff15107207 */ /* 0x000fe40001000000 */
[----:B------:R-:W-:Y:S02]  /*07d0*/  SEL R23, R25, RZ, P3 ;  /* 0x000000ff19177207 */ /* 0x000fe40001800000 */
[----:B------:R-:W-:-:S02]  /*07e0*/  SEL R22, R24, RZ, P4 ;  /* 0x000000ff18167207 */ /* 0x000fc40002000000 */
[----:B------:R-:W-:Y:S02]  /*07f0*/  SEL R21, R5, RZ, P5 ;  /* 0x000000ff05157207 */ /* 0x000fe40002800000 */
[----:B------:R-:W-:Y:S01]  /*0800*/  SEL R20, R20, RZ, P6 ;  /* 0x000000ff14147207 */ /* 0x000fe20003000000 */
[----:B------:R-:W-:Y:S04]  /*0810*/  STG.E.128 desc[UR4][R6.64], R12 ;  /* 0x0000000c06007986 */ /* 0x000fe8000c101d04 */
[----:B------:R-:W-:Y:S04]  /*0820*/  STG.E.128 desc[UR4][R6.64+0x800], R8 ;  /* 0x0008000806007986 */ /* 0x000fe8000c101d04 */
[----:B------:R-:W-:Y:S04]  /*0830*/  STG.E.128 desc[UR4][R2.64], R16 ;  /* 0x0000001002007986 */ /* 0x000fe8000c101d04 */
[----:B------:R-:W-:Y:S01]  /*0840*/  STG.E.128 desc[UR4][R2.64+0x800], R20 ;  /* 0x0008001402007986 */ /* 0x000fe2000c101d04 */
[----:B------:R-:W-:Y:S05]  /*0850*/  EXIT ;  /* 0x000000000000794d */ /* 0x000fea0003800000 */
.L_x_0:
[----:B------:R-:W-:-:S00]  /*0860*/  BRA `(.L_x_0) ;  /* 0xfffffffc00fc7947 */ /* 0x000fc0000383ffff */
[----:B------:R-:W-:-:S00]  /*0870*/  NOP ;  /* 0x0000000000007918 */ /* 0x000fc00000000000 */
        /* <DEDUP_REMOVED lines=8> */
.L_x_1:


//--------------------- .nv.global.init           --------------------------
	.section	.nv.global.init,"aw",@progbits
.nv.global.init:
	.type		_$_str,@object
	.size		_$_str,(_$_str_$_2 - _$_str)
_$_str:
        /*0000*/ 	.byte	0x5f, 0x5f, 0x43, 0x55, 0x44, 0x41, 0x5f, 0x46, 0x54, 0x5a, 0x00
	.type		_$_str_$_2,@object
	.size		_$_str_$_2,(.L_1 - _$_str_$_2)
_$_str_$_2:
        /*000b*/ 	.byte	0x5f, 0x5f, 0x43, 0x55, 0x44, 0x41, 0x5f, 0x50, 0x52, 0x45, 0x43, 0x5f, 0x53, 0x51, 0x52, 0x54
        /*001b*/ 	.byte	0x00
.L_1:


//--------------------- .nv.constant0.triton_poi_fused__native_batch_norm_legit_no_training_convolution_relu_3 --------------------------
	.section	.nv.constant0.triton_poi_fused__native_batch_norm_legit_no_training_convolution_relu_3,"a",@progbits
	.sectionflags	@""
	.align	4
.nv.constant0.triton_poi_fused__native_batch_norm_legit_no_training_convolution_relu_3:
	.zero		588
